//
// Generated by NVIDIA NVVM Compiler
//
// Compiler Build ID: CL-36424714
// Cuda compilation tools, release 13.0, V13.0.88
// Based on NVVM 20.0.0
//

.version 9.0
.target sm_100
.address_size 64

	// .globl	_Z3sumPfS_S_i

.visible .entry _Z3sumPfS_S_i(
	.param .u64 .ptr .align 1 _Z3sumPfS_S_i_param_0,
	.param .u64 .ptr .align 1 _Z3sumPfS_S_i_param_1,
	.param .u64 .ptr .align 1 _Z3sumPfS_S_i_param_2,
	.param .u32 _Z3sumPfS_S_i_param_3
)
{
	.reg .pred 	%p<2>;
	.reg .b32 	%r<6>;
	.reg .b32 	%f<4>;
	.reg .b64 	%rd<11>;

	ld.param.u64 	%rd1, [_Z3sumPfS_S_i_param_0];
	ld.param.u64 	%rd2, [_Z3sumPfS_S_i_param_1];
	ld.param.u64 	%rd3, [_Z3sumPfS_S_i_param_2];
	ld.param.u32 	%r2, [_Z3sumPfS_S_i_param_3];
	mov.u32 	%r3, %ctaid.x;
	mov.u32 	%r4, %ntid.x;
	mov.u32 	%r5, %tid.x;
	mad.lo.s32 	%r1, %r3, %r4, %r5;
	setp.ge.s32 	%p1, %r1, %r2;
	@%p1 bra 	$L__BB0_2;
	cvta.to.global.u64 	%rd4, %rd1;
	cvta.to.global.u64 	%rd5, %rd2;
	cvta.to.global.u64 	%rd6, %rd3;
	mul.wide.s32 	%rd7, %r1, 4;
	add.s64 	%rd8, %rd4, %rd7;
	ld.global.f32 	%f1, [%rd8];
	add.s64 	%rd9, %rd5, %rd7;
	ld.global.f32 	%f2, [%rd9];
	add.f32 	%f3, %f1, %f2;
	add.s64 	%rd10, %rd6, %rd7;
	st.global.f32 	[%rd10], %f3;
$L__BB0_2:
	ret;

}


// ===== COMPILED SASS (sm_100) =====

	.target	sm_100

	.elftype	@"ET_EXEC"


//--------------------- .note.nv.tkinfo           --------------------------
	.section	.note.nv.tkinfo,"",@"SHT_NOTE"
	.sectionflags	@"SHF_NOTE_NV_TKINFO"
	.tkinfo
        /*0018*/ 	.word	0x00000002
        /*0030*/ 	.string	""
        /*0030*/ 	.string	"ptxas"
        /*0030*/ 	.string	"Cuda compilation tools, release 13.0, V13.0.88"
        /*0030*/ 	.string	"Build cuda_13.0.r13.0/compiler.36424714_0"
        /*0030*/ 	.string	"-arch sm_100 -m 64 "



//--------------------- .note.nv.cuinfo           --------------------------
	.section	.note.nv.cuinfo,"",@"SHT_NOTE"
	.sectionflags	@"SHF_NOTE_NV_CUINFO"
        /*0018*/ 	.short	0x0002
        /*001a*/ 	.short	0x0064
        /*001c*/ 	.short	0x0082
	.zero		2


//--------------------- .nv.info                  --------------------------
	.section	.nv.info,"",@"SHT_CUDA_INFO"
	.align	4


	//----- nvinfo : EIATTR_REGCOUNT
	.align		4
        /*0000*/ 	.byte	0x04, 0x2f
        /*0002*/ 	.short	(.L_1 - .L_0)
	.align		4
.L_0:
        /*0004*/ 	.word	index@(_Z3sumPfS_S_i)
        /*0008*/ 	.word	0x0000000c


	//----- nvinfo : EIATTR_FRAME_SIZE
	.align		4
.L_1:
        /*000c*/ 	.byte	0x04, 0x11
        /*000e*/ 	.short	(.L_3 - .L_2)
	.align		4
.L_2:
        /*0010*/ 	.word	index@(_Z3sumPfS_S_i)
        /*0014*/ 	.word	0x00000000


	//----- nvinfo : EIATTR_MIN_STACK_SIZE
	.align		4
.L_3:
        /*0018*/ 	.byte	0x04, 0x12
        /*001a*/ 	.short	(.L_5 - .L_4)
	.align		4
.L_4:
        /*001c*/ 	.word	index@(_Z3sumPfS_S_i)
        /*0020*/ 	.word	0x00000000
.L_5:


//--------------------- .nv.compat                --------------------------
	.section	.nv.compat,"",@"SHT_CUDA_COMPAT_INFO"
	.align	4
        /*0000*/ 	.byte	0x02, 0x09, 0x00, 0x00, 0x02, 0x02, 0x01, 0x00, 0x02, 0x05, 0x05, 0x00, 0x03, 0x07, 0x01, 0x01
        /*0010*/ 	.byte	0x02, 0x03, 0x00, 0x00, 0x02, 0x06, 0x01, 0x00, 0x04, 0x0b, 0x08, 0x00, 0x09, 0x00, 0x00, 0x00
        /*0020*/ 	.byte	0x00, 0x00, 0x00, 0x00


//--------------------- .nv.info._Z3sumPfS_S_i    --------------------------
	.section	.nv.info._Z3sumPfS_S_i,"",@"SHT_CUDA_INFO"
	.sectionflags	@""
	.align	4


	//----- nvinfo : EIATTR_CUDA_API_VERSION
	.align		4
        /*0000*/ 	.byte	0x04, 0x37
        /*0002*/ 	.short	(.L_7 - .L_6)
.L_6:
        /*0004*/ 	.word	0x00000082


	//----- nvinfo : EIATTR_KPARAM_INFO
	.align		4
.L_7:
        /*0008*/ 	.byte	0x04, 0x17
        /*000a*/ 	.short	(.L_9 - .L_8)
.L_8:
        /*000c*/ 	.word	0x00000000
        /*0010*/ 	.short	0x0003
        /*0012*/ 	.short	0x0018
        /*0014*/ 	.byte	0x00, 0xf0, 0x11, 0x00


	//----- nvinfo : EIATTR_KPARAM_INFO
	.align		4
.L_9:
        /*0018*/ 	.byte	0x04, 0x17
        /*001a*/ 	.short	(.L_11 - .L_10)
.L_10:
        /*001c*/ 	.word	0x00000000
        /*0020*/ 	.short	0x0002
        /*0022*/ 	.short	0x0010
        /*0024*/ 	.byte	0x00, 0xf5, 0x21, 0x00


	//----- nvinfo : EIATTR_KPARAM_INFO
	.align		4
.L_11:
        /*0028*/ 	.byte	0x04, 0x17
        /*002a*/ 	.short	(.L_13 - .L_12)
.L_12:
        /*002c*/ 	.word	0x00000000
        /*0030*/ 	.short	0x0001
        /*0032*/ 	.short	0x0008
        /*0034*/ 	.byte	0x00, 0xf5, 0x21, 0x00


	//----- nvinfo : EIATTR_KPARAM_INFO
	.align		4
.L_13:
        /*0038*/ 	.byte	0x04, 0x17
        /*003a*/ 	.short	(.L_15 - .L_14)
.L_14:
        /*003c*/ 	.word	0x00000000
        /*0040*/ 	.short	0x0000
        /*0042*/ 	.short	0x0000
        /*0044*/ 	.byte	0x00, 0xf5, 0x21, 0x00


	//----- nvinfo : EIATTR_SPARSE_MMA_MASK
	.align		4
.L_15:
        /*0048*/ 	.byte	0x03, 0x50
        /*004a*/ 	.short	0x0000


	//----- nvinfo : EIATTR_MAXREG_COUNT
	.align		4
        /*004c*/ 	.byte	0x03, 0x1b
        /*004e*/ 	.short	0x00ff


	//----- nvinfo : EIATTR_MERCURY_ISA_VERSION
	.align		4
        /*0050*/ 	.byte	0x03, 0x5f
        /*0052*/ 	.short	0x0101


	//----- nvinfo : EIATTR_VRC_CTA_INIT_COUNT
	.align		4
        /*0054*/ 	.byte	0x02, 0x4a
	.zero		1
	.zero		1


	//----- nvinfo : EIATTR_EXIT_INSTR_OFFSETS
	.align		4
        /*0058*/ 	.byte	0x04, 0x1c
        /*005a*/ 	.short	(.L_17 - .L_16)


	//   ....[0]....
.L_16:
        /*005c*/ 	.word	0x00000070


	//   ....[1]....
        /*0060*/ 	.word	0x00000130


	//----- nvinfo : EIATTR_CBANK_PARAM_SIZE
	.align		4
.L_17:
        /*0064*/ 	.byte	0x03, 0x19
        /*0066*/ 	.short	0x001c


	//----- nvinfo : EIATTR_PARAM_CBANK
	.align		4
        /*0068*/ 	.byte	0x04, 0x0a
        /*006a*/ 	.short	(.L_19 - .L_18)
	.align		4
.L_18:
        /*006c*/ 	.word	index@(.nv.constant0._Z3sumPfS_S_i)
        /*0070*/ 	.short	0x0380
        /*0072*/ 	.short	0x001c


	//----- nvinfo : EIATTR_SW_WAR
	.align		4
.L_19:
        /*0074*/ 	.byte	0x04, 0x36
        /*0076*/ 	.short	(.L_21 - .L_20)
.L_20:
        /*0078*/ 	.word	0x00000008
.L_21:


//--------------------- .nv.callgraph             --------------------------
	.section	.nv.callgraph,"",@"SHT_CUDA_CALLGRAPH"
	.align	4
	.sectionentsize	8
	.align		4
        /*0000*/ 	.word	0x00000000
	.align		4
        /*0004*/ 	.word	0xffffffff
	.align		4
        /*0008*/ 	.word	0x00000000
	.align		4
        /*000c*/ 	.word	0xfffffffe
	.align		4
        /*0010*/ 	.word	0x00000000
	.align		4
        /*0014*/ 	.word	0xfffffffd
	.align		4
        /*0018*/ 	.word	0x00000000
	.align		4
        /*001c*/ 	.word	0xfffffffc


//--------------------- .text._Z3sumPfS_S_i       --------------------------
	.section	.text._Z3sumPfS_S_i,"ax",@progbits
	.align	128
        .global         _Z3sumPfS_S_i
        .type           _Z3sumPfS_S_i,@function
        .size           _Z3sumPfS_S_i,(.L_x_1 - _Z3sumPfS_S_i)
        .other          _Z3sumPfS_S_i,@"STO_CUDA_ENTRY STV_DEFAULT"
_Z3sumPfS_S_i:
.text._Z3sumPfS_S_i:
[----:B------:R-:W-:Y:S01]  /*0000*/  LDC R1, c[0x0][0x37c] ;  /* 0x0000df00ff017b82 */ /* 0x000fe20000000800 */
[----:B------:R-:W0:Y:S07]  /*0010*/  S2R R0, SR_TID.X ;  /* 0x0000000000007919 */ /* 0x000e2e0000002100 */
[----:B------:R-:W0:Y:S01]  /*0020*/  S2UR UR4, SR_CTAID.X ;  /* 0x00000000000479c3 */ /* 0x000e220000002500 */
[----:B------:R-:W1:Y:S07]  /*0030*/  LDCU UR5, c[0x0][0x398] ;  /* 0x00007300ff0577ac */ /* 0x000e6e0008000800 */
[----:B------:R-:W0:Y:S02]  /*0040*/  LDC R9, c[0x0][0x360] ;  /* 0x0000d800ff097b82 */ /* 0x000e240000000800 */
[----:B0-----:R-:W-:-:S05]  /*0050*/  IMAD R9, R9, UR4, R0 ;  /* 0x0000000409097c24 */ /* 0x001fca000f8e0200 */
[----:B-1----:R-:W-:-:S13]  /*0060*/  ISETP.GE.AND P0, PT, R9, UR5, PT ;  /* 0x0000000509007c0c */ /* 0x002fda000bf06270 */
[----:B------:R-:W-:Y:S05]  /*0070*/  @P0 EXIT ;  /* 0x000000000000094d */ /* 0x000fea0003800000 */
[----:B------:R-:W0:Y:S01]  /*0080*/  LDC.64 R2, c[0x0][0x380] ;  /* 0x0000e000ff027b82 */ /* 0x000e220000000a00 */
[----:B------:R-:W1:Y:S07]  /*0090*/  LDCU.64 UR4, c[0x0][0x358] ;  /* 0x00006b00ff0477ac */ /* 0x000e6e0008000a00 */
[----:B------:R-:W2:Y:S08]  /*00a0*/  LDC.64 R4, c[0x0][0x388] ;  /* 0x0000e200ff047b82 */ /* 0x000eb00000000a00 */
[----:B------:R-:W3:Y:S01]  /*00b0*/  LDC.64 R6, c[0x0][0x390] ;  /* 0x0000e400ff067b82 */ /* 0x000ee20000000a00 */
[----:B0-----:R-:W-:-:S06]  /*00c0*/  IMAD.WIDE R2, R9, 0x4, R2 ;  /* 0x0000000409027825 */ /* 0x001fcc00078e0202 */
[----:B-1----:R-:W4:Y:S01]  /*00d0*/  LDG.E R2, desc[UR4][R2.64] ;  /* 0x0000000402027981 */ /* 0x002f22000c1e1900 */
[----:B--2---:R-:W-:-:S06]  /*00e0*/  IMAD.WIDE R4, R9, 0x4, R4 ;  /* 0x0000000409047825 */ /* 0x004fcc00078e0204 */
[----:B------:R-:W4:Y:S01]  /*00f0*/  LDG.E R5, desc[UR4][R4.64] ;  /* 0x0000000404057981 */ /* 0x000f22000c1e1900 */
[----:B---3--:R-:W-:-:S04]  /*0100*/  IMAD.WIDE R6, R9, 0x4, R6 ;  /* 0x0000000409067825 */ /* 0x008fc800078e0206 */
[----:B----4-:R-:W-:-:S05]  /*0110*/  FADD R9, R2, R5 ;  /* 0x0000000502097221 */ /* 0x010fca0000000000 */
[----:B------:R-:W-:Y:S01]  /*0120*/  STG.E desc[UR4][R6.64], R9 ;  /* 0x0000000906007986 */ /* 0x000fe2000c101904 */
[----:B------:R-:W-:Y:S05]  /*0130*/  EXIT ;  /* 0x000000000000794d */ /* 0x000fea0003800000 */
.L_x_0:
[----:B------:R-:W-:-:S00]  /*0140*/  BRA `(.L_x_0) ;  /* 0xfffffffc00fc7947 */ /* 0x000fc0000383ffff */
[----:B------:R-:W-:-:S00]  /*0150*/  NOP ;  /* 0x0000000000007918 */ /* 0x000fc00000000000 */
        /* <DEDUP_REMOVED lines=10> */
.L_x_1:


//--------------------- .nv.shared.reserved.0     --------------------------
	.section	.nv.shared.reserved.0,"aw",@nobits
	.weak		__nv_reservedSMEM_offset_0_alias
	.size		__nv_reservedSMEM_offset_0_alias, 0, 64
	.other		__nv_reservedSMEM_offset_0_alias,@"STO_CUDA_RESERVED_SHARED STV_DEFAULT"
__nv_reservedSMEM_offset_0_alias:
	.zero		0
	.zero		64


//--------------------- .nv.constant0._Z3sumPfS_S_i --------------------------
	.section	.nv.constant0._Z3sumPfS_S_i,"a",@progbits
	.sectionflags	@""
	.align	4
.nv.constant0._Z3sumPfS_S_i:
	.zero		924


//--------------------- SYMBOLS --------------------------

	.type		.nv.reservedSmem.offset0,@object
	.size		.nv.reservedSmem.offset0,0x4
